//
// Generated by NVIDIA NVVM Compiler
//
// Compiler Build ID: CL-36424714
// Cuda compilation tools, release 13.0, V13.0.88
// Based on NVVM 20.0.0
//

.version 9.0
.target sm_100
.address_size 64

	// .globl	_Z16reciprocalKernelPfS_bj

.visible .entry _Z16reciprocalKernelPfS_bj(
	.param .u64 .ptr .align 1 _Z16reciprocalKernelPfS_bj_param_0,
	.param .u64 .ptr .align 1 _Z16reciprocalKernelPfS_bj_param_1,
	.param .u8 _Z16reciprocalKernelPfS_bj_param_2,
	.param .u32 _Z16reciprocalKernelPfS_bj_param_3
)
{
	.reg .pred 	%p<5>;
	.reg .b16 	%rs<2>;
	.reg .b32 	%r<8>;
	.reg .b32 	%f<10>;
	.reg .b64 	%rd<10>;

	ld.param.u64 	%rd3, [_Z16reciprocalKernelPfS_bj_param_0];
	ld.param.u64 	%rd4, [_Z16reciprocalKernelPfS_bj_param_1];
	ld.param.s8 	%rs1, [_Z16reciprocalKernelPfS_bj_param_2];
	ld.param.u32 	%r2, [_Z16reciprocalKernelPfS_bj_param_3];
	cvta.to.global.u64 	%rd1, %rd3;
	cvta.to.global.u64 	%rd2, %rd4;
	mov.u32 	%r3, %ctaid.x;
	mov.u32 	%r4, %ntid.x;
	mov.u32 	%r5, %tid.x;
	mad.lo.s32 	%r1, %r3, %r4, %r5;
	setp.ne.s32 	%p1, %r1, 0;
	setp.eq.s16 	%p2, %rs1, 0;
	or.pred  	%p3, %p1, %p2;
	@%p3 bra 	$L__BB0_2;
	ld.global.f32 	%f8, [%rd2];
	add.f32 	%f9, %f8, 0f3BA3D70B;
	st.global.f32 	[%rd1], %f9;
	bra.uni 	$L__BB0_4;
$L__BB0_2:
	add.s32 	%r6, %r2, -1;
	setp.ge.u32 	%p4, %r1, %r6;
	@%p4 bra 	$L__BB0_4;
	mul.wide.u32 	%rd5, %r1, 4;
	add.s64 	%rd6, %rd2, %rd5;
	ld.global.f32 	%f1, [%rd6+4];
	mul.f32 	%f2, %f1, 0f3DCCCCCE;
	ld.global.f32 	%f3, [%rd6];
	mul.f32 	%f4, %f3, 0f3E4CCCCE;
	sub.f32 	%f5, %f4, %f2;
	add.s32 	%r7, %r1, -1;
	mul.wide.u32 	%rd7, %r7, 4;
	add.s64 	%rd8, %rd2, %rd7;
	ld.global.f32 	%f6, [%rd8];
	fma.rn.f32 	%f7, %f6, 0f3DCCCCCE, %f5;
	add.s64 	%rd9, %rd1, %rd5;
	st.global.f32 	[%rd9], %f7;
$L__BB0_4:
	ret;

}


// ===== COMPILED SASS (sm_100) =====

	.target	sm_100

	.elftype	@"ET_EXEC"


//--------------------- .note.nv.tkinfo           --------------------------
	.section	.note.nv.tkinfo,"",@"SHT_NOTE"
	.sectionflags	@"SHF_NOTE_NV_TKINFO"
	.tkinfo
        /*0018*/ 	.word	0x00000002
        /*0030*/ 	.string	""
        /*0030*/ 	.string	"ptxas"
        /*0030*/ 	.string	"Cuda compilation tools, release 13.0, V13.0.88"
        /*0030*/ 	.string	"Build cuda_13.0.r13.0/compiler.36424714_0"
        /*0030*/ 	.string	"-arch sm_100 -m 64 "



//--------------------- .note.nv.cuinfo           --------------------------
	.section	.note.nv.cuinfo,"",@"SHT_NOTE"
	.sectionflags	@"SHF_NOTE_NV_CUINFO"
        /*0018*/ 	.short	0x0002
        /*001a*/ 	.short	0x0064
        /*001c*/ 	.short	0x0082
	.zero		2


//--------------------- .nv.info                  --------------------------
	.section	.nv.info,"",@"SHT_CUDA_INFO"
	.align	4


	//----- nvinfo : EIATTR_REGCOUNT
	.align		4
        /*0000*/ 	.byte	0x04, 0x2f
        /*0002*/ 	.short	(.L_1 - .L_0)
	.align		4
.L_0:
        /*0004*/ 	.word	index@(_Z16reciprocalKernelPfS_bj)
        /*0008*/ 	.word	0x0000000e


	//----- nvinfo : EIATTR_FRAME_SIZE
	.align		4
.L_1:
        /*000c*/ 	.byte	0x04, 0x11
        /*000e*/ 	.short	(.L_3 - .L_2)
	.align		4
.L_2:
        /*0010*/ 	.word	index@(_Z16reciprocalKernelPfS_bj)
        /*0014*/ 	.word	0x00000000


	//----- nvinfo : EIATTR_MIN_STACK_SIZE
	.align		4
.L_3:
        /*0018*/ 	.byte	0x04, 0x12
        /*001a*/ 	.short	(.L_5 - .L_4)
	.align		4
.L_4:
        /*001c*/ 	.word	index@(_Z16reciprocalKernelPfS_bj)
        /*0020*/ 	.word	0x00000000
.L_5:


//--------------------- .nv.compat                --------------------------
	.section	.nv.compat,"",@"SHT_CUDA_COMPAT_INFO"
	.align	4
        /*0000*/ 	.byte	0x02, 0x09, 0x00, 0x00, 0x02, 0x02, 0x01, 0x00, 0x02, 0x05, 0x05, 0x00, 0x03, 0x07, 0x01, 0x01
        /*0010*/ 	.byte	0x02, 0x03, 0x00, 0x00, 0x02, 0x06, 0x01, 0x00, 0x04, 0x0b, 0x08, 0x00, 0x09, 0x00, 0x00, 0x00
        /*0020*/ 	.byte	0x00, 0x00, 0x00, 0x00


//--------------------- .nv.info._Z16reciprocalKernelPfS_bj --------------------------
	.section	.nv.info._Z16reciprocalKernelPfS_bj,"",@"SHT_CUDA_INFO"
	.sectionflags	@""
	.align	4


	//----- nvinfo : EIATTR_CUDA_API_VERSION
	.align		4
        /*0000*/ 	.byte	0x04, 0x37
        /*0002*/ 	.short	(.L_7 - .L_6)
.L_6:
        /*0004*/ 	.word	0x00000082


	//----- nvinfo : EIATTR_KPARAM_INFO
	.align		4
.L_7:
        /*0008*/ 	.byte	0x04, 0x17
        /*000a*/ 	.short	(.L_9 - .L_8)
.L_8:
        /*000c*/ 	.word	0x00000000
        /*0010*/ 	.short	0x0003
        /*0012*/ 	.short	0x0014
        /*0014*/ 	.byte	0x00, 0xf0, 0x11, 0x00


	//----- nvinfo : EIATTR_KPARAM_INFO
	.align		4
.L_9:
        /*0018*/ 	.byte	0x04, 0x17
        /*001a*/ 	.short	(.L_11 - .L_10)
.L_10:
        /*001c*/ 	.word	0x00000000
        /*0020*/ 	.short	0x0002
        /*0022*/ 	.short	0x0010
        /*0024*/ 	.byte	0x00, 0xf0, 0x05, 0x00


	//----- nvinfo : EIATTR_KPARAM_INFO
	.align		4
.L_11:
        /*0028*/ 	.byte	0x04, 0x17
        /*002a*/ 	.short	(.L_13 - .L_12)
.L_12:
        /*002c*/ 	.word	0x00000000
        /*0030*/ 	.short	0x0001
        /*0032*/ 	.short	0x0008
        /*0034*/ 	.byte	0x00, 0xf5, 0x21, 0x00


	//----- nvinfo : EIATTR_KPARAM_INFO
	.align		4
.L_13:
        /*0038*/ 	.byte	0x04, 0x17
        /*003a*/ 	.short	(.L_15 - .L_14)
.L_14:
        /*003c*/ 	.word	0x00000000
        /*0040*/ 	.short	0x0000
        /*0042*/ 	.short	0x0000
        /*0044*/ 	.byte	0x00, 0xf5, 0x21, 0x00


	//----- nvinfo : EIATTR_SPARSE_MMA_MASK
	.align		4
.L_15:
        /*0048*/ 	.byte	0x03, 0x50
        /*004a*/ 	.short	0x0000


	//----- nvinfo : EIATTR_MAXREG_COUNT
	.align		4
        /*004c*/ 	.byte	0x03, 0x1b
        /*004e*/ 	.short	0x00ff


	//----- nvinfo : EIATTR_MERCURY_ISA_VERSION
	.align		4
        /*0050*/ 	.byte	0x03, 0x5f
        /*0052*/ 	.short	0x0101


	//----- nvinfo : EIATTR_VRC_CTA_INIT_COUNT
	.align		4
        /*0054*/ 	.byte	0x02, 0x4a
	.zero		1
	.zero		1


	//----- nvinfo : EIATTR_EXIT_INSTR_OFFSETS
	.align		4
        /*0058*/ 	.byte	0x04, 0x1c
        /*005a*/ 	.short	(.L_17 - .L_16)


	//   ....[0]....
.L_16:
        /*005c*/ 	.word	0x00000100


	//   ....[1]....
        /*0060*/ 	.word	0x00000140


	//   ....[2]....
        /*0064*/ 	.word	0x00000220


	//----- nvinfo : EIATTR_CRS_STACK_SIZE
	.align		4
.L_17:
        /*0068*/ 	.byte	0x04, 0x1e
        /*006a*/ 	.short	(.L_19 - .L_18)
.L_18:
        /*006c*/ 	.word	0x00000000


	//----- nvinfo : EIATTR_CBANK_PARAM_SIZE
	.align		4
.L_19:
        /*0070*/ 	.byte	0x03, 0x19
        /*0072*/ 	.short	0x0018


	//----- nvinfo : EIATTR_PARAM_CBANK
	.align		4
        /*0074*/ 	.byte	0x04, 0x0a
        /*0076*/ 	.short	(.L_21 - .L_20)
	.align		4
.L_20:
        /*0078*/ 	.word	index@(.nv.constant0._Z16reciprocalKernelPfS_bj)
        /*007c*/ 	.short	0x0380
        /*007e*/ 	.short	0x0018


	//----- nvinfo : EIATTR_SW_WAR
	.align		4
.L_21:
        /*0080*/ 	.byte	0x04, 0x36
        /*0082*/ 	.short	(.L_23 - .L_22)
.L_22:
        /*0084*/ 	.word	0x00000008
.L_23:


//--------------------- .nv.callgraph             --------------------------
	.section	.nv.callgraph,"",@"SHT_CUDA_CALLGRAPH"
	.align	4
	.sectionentsize	8
	.align		4
        /*0000*/ 	.word	0x00000000
	.align		4
        /*0004*/ 	.word	0xffffffff
	.align		4
        /*0008*/ 	.word	0x00000000
	.align		4
        /*000c*/ 	.word	0xfffffffe
	.align		4
        /*0010*/ 	.word	0x00000000
	.align		4
        /*0014*/ 	.word	0xfffffffd
	.align		4
        /*0018*/ 	.word	0x00000000
	.align		4
        /*001c*/ 	.word	0xfffffffc


//--------------------- .text._Z16reciprocalKernelPfS_bj --------------------------
	.section	.text._Z16reciprocalKernelPfS_bj,"ax",@progbits
	.align	128
        .global         _Z16reciprocalKernelPfS_bj
        .type           _Z16reciprocalKernelPfS_bj,@function
        .size           _Z16reciprocalKernelPfS_bj,(.L_x_2 - _Z16reciprocalKernelPfS_bj)
        .other          _Z16reciprocalKernelPfS_bj,@"STO_CUDA_ENTRY STV_DEFAULT"
_Z16reciprocalKernelPfS_bj:
.text._Z16reciprocalKernelPfS_bj:
[----:B------:R-:W-:Y:S01]  /*0000*/  LDC R1, c[0x0][0x37c] ;  /* 0x0000df00ff017b82 */ /* 0x000fe20000000800 */
[----:B------:R-:W0:Y:S07]  /*0010*/  S2R R0, SR_TID.X ;  /* 0x0000000000007919 */ /* 0x000e2e0000002100 */
[----:B------:R-:W0:Y:S01]  /*0020*/  S2UR UR5, SR_CTAID.X ;  /* 0x00000000000579c3 */ /* 0x000e220000002500 */
[----:B------:R-:W1:Y:S01]  /*0030*/  LDCU.U8 UR4, c[0x0][0x390] ;  /* 0x00007200ff0477ac */ /* 0x000e620008000000 */
[----:B------:R-:W2:Y:S06]  /*0040*/  LDCU.64 UR6, c[0x0][0x358] ;  /* 0x00006b00ff0677ac */ /* 0x000eac0008000a00 */
[----:B------:R-:W0:Y:S01]  /*0050*/  LDC R9, c[0x0][0x360] ;  /* 0x0000d800ff097b82 */ /* 0x000e220000000800 */
[----:B-1----:R-:W-:-:S06]  /*0060*/  UPRMT UR4, UR4, 0x8880, URZ ;  /* 0x0000888004047896 */ /* 0x002fcc00080000ff */
[----:B------:R-:W-:Y:S01]  /*0070*/  ISETP.NE.AND P0, PT, RZ, UR4, PT ;  /* 0x00000004ff007c0c */ /* 0x000fe2000bf05270 */
[----:B0-----:R-:W-:-:S05]  /*0080*/  IMAD R9, R9, UR5, R0 ;  /* 0x0000000509097c24 */ /* 0x001fca000f8e0200 */
[----:B------:R-:W-:-:S13]  /*0090*/  ISETP.NE.OR P0, PT, R9, RZ, !P0 ;  /* 0x000000ff0900720c */ /* 0x000fda0004705670 */
[----:B--2---:R-:W-:Y:S05]  /*00a0*/  @P0 BRA `(.L_x_0) ;  /* 0x0000000000180947 */ /* 0x004fea0003800000 */
[----:B------:R-:W0:Y:S02]  /*00b0*/  LDC.64 R2, c[0x0][0x388] ;  /* 0x0000e200ff027b82 */ /* 0x000e240000000a00 */
[----:B0-----:R-:W2:Y:S06]  /*00c0*/  LDG.E R2, desc[UR6][R2.64] ;  /* 0x0000000602027981 */ /* 0x001eac000c1e1900 */
[----:B------:R-:W0:Y:S01]  /*00d0*/  LDC.64 R4, c[0x0][0x380] ;  /* 0x0000e000ff047b82 */ /* 0x000e220000000a00 */
[----:B--2---:R-:W-:-:S05]  /*00e0*/  FADD R7, R2, 0.0050000003539025783539 ;  /* 0x3ba3d70b02077421 */ /* 0x004fca0000000000 */
[----:B0-----:R-:W-:Y:S01]  /*00f0*/  STG.E desc[UR6][R4.64], R7 ;  /* 0x0000000704007986 */ /* 0x001fe2000c101906 */
[----:B------:R-:W-:Y:S05]  /*0100*/  EXIT ;  /* 0x000000000000794d */ /* 0x000fea0003800000 */
.L_x_0:
[----:B------:R-:W0:Y:S02]  /*0110*/  LDCU UR4, c[0x0][0x394] ;  /* 0x00007280ff0477ac */ /* 0x000e240008000800 */
[----:B0-----:R-:W-:-:S06]  /*0120*/  UIADD3 UR4, UPT, UPT, UR4, -0x1, URZ ;  /* 0xffffffff04047890 */ /* 0x001fcc000fffe0ff */
[----:B------:R-:W-:-:S13]  /*0130*/  ISETP.GE.U32.AND P0, PT, R9, UR4, PT ;  /* 0x0000000409007c0c */ /* 0x000fda000bf06070 */
[----:B------:R-:W-:Y:S05]  /*0140*/  @P0 EXIT ;  /* 0x000000000000094d */ /* 0x000fea0003800000 */
[----:B------:R-:W0:Y:S01]  /*0150*/  LDC.64 R4, c[0x0][0x388] ;  /* 0x0000e200ff047b82 */ /* 0x000e220000000a00 */
[C---:B------:R-:W-:Y:S01]  /*0160*/  IADD3 R7, PT, PT, R9.reuse, -0x1, RZ ;  /* 0xffffffff09077810 */ /* 0x040fe20007ffe0ff */
[----:B0-----:R-:W-:-:S05]  /*0170*/  IMAD.WIDE.U32 R2, R9, 0x4, R4 ;  /* 0x0000000409027825 */ /* 0x001fca00078e0004 */
[----:B------:R-:W2:Y:S01]  /*0180*/  LDG.E R0, desc[UR6][R2.64+0x4] ;  /* 0x0000040602007981 */ /* 0x000ea2000c1e1900 */
[----:B------:R-:W-:Y:S02]  /*0190*/  IMAD.WIDE.U32 R4, R7, 0x4, R4 ;  /* 0x0000000407047825 */ /* 0x000fe400078e0004 */
[----:B------:R-:W0:Y:S01]  /*01a0*/  LDC.64 R6, c[0x0][0x380] ;  /* 0x0000e000ff067b82 */ /* 0x000e220000000a00 */
[----:B------:R-:W3:Y:S04]  /*01b0*/  LDG.E R11, desc[UR6][R2.64] ;  /* 0x00000006020b7981 */ /* 0x000ee8000c1e1900 */
[----:B------:R-:W4:Y:S01]  /*01c0*/  LDG.E R5, desc[UR6][R4.64] ;  /* 0x0000000604057981 */ /* 0x000f22000c1e1900 */
[----:B0-----:R-:W-:-:S04]  /*01d0*/  IMAD.WIDE.U32 R6, R9, 0x4, R6 ;  /* 0x0000000409067825 */ /* 0x001fc800078e0006 */
[----:B--2---:R-:W-:-:S04]  /*01e0*/  FMUL R0, R0, 0.10000000894069671631 ;  /* 0x3dccccce00007820 */ /* 0x004fc80000400000 */
[----:B---3--:R-:W-:-:S04]  /*01f0*/  FFMA R0, R11, 0.20000001788139343262, -R0 ;  /* 0x3e4cccce0b007823 */ /* 0x008fc80000000800 */
[----:B----4-:R-:W-:-:S05]  /*0200*/  FFMA R9, R5, 0.10000000894069671631, R0 ;  /* 0x3dccccce05097823 */ /* 0x010fca0000000000 */
[----:B------:R-:W-:Y:S01]  /*0210*/  STG.E desc[UR6][R6.64], R9 ;  /* 0x0000000906007986 */ /* 0x000fe2000c101906 */
[----:B------:R-:W-:Y:S05]  /*0220*/  EXIT ;  /* 0x000000000000794d */ /* 0x000fea0003800000 */
.L_x_1:
[----:B------:R-:W-:-:S00]  /*0230*/  BRA `(.L_x_1) ;  /* 0xfffffffc00fc7947 */ /* 0x000fc0000383ffff */
[----:B------:R-:W-:-:S00]  /*0240*/  NOP ;  /* 0x0000000000007918 */ /* 0x000fc00000000000 */
        /* <DEDUP_REMOVED lines=11> */
.L_x_2:


//--------------------- .nv.shared.reserved.0     --------------------------
	.section	.nv.shared.reserved.0,"aw",@nobits
	.weak		__nv_reservedSMEM_offset_0_alias
	.size		__nv_reservedSMEM_offset_0_alias, 0, 64
	.other		__nv_reservedSMEM_offset_0_alias,@"STO_CUDA_RESERVED_SHARED STV_DEFAULT"
__nv_reservedSMEM_offset_0_alias:
	.zero		0
	.zero		64


//--------------------- .nv.constant0._Z16reciprocalKernelPfS_bj --------------------------
	.section	.nv.constant0._Z16reciprocalKernelPfS_bj,"a",@progbits
	.sectionflags	@""
	.align	4
.nv.constant0._Z16reciprocalKernelPfS_bj:
	.zero		920


//--------------------- SYMBOLS --------------------------

	.type		.nv.reservedSmem.offset0,@object
	.size		.nv.reservedSmem.offset0,0x4
